//
// Generated by NVIDIA NVVM Compiler
//
// Compiler Build ID: CL-36424714
// Cuda compilation tools, release 13.0, V13.0.88
// Based on NVVM 20.0.0
//

.version 9.0
.target sm_100
.address_size 64

	// .globl	_Z6reducePfS_
// _ZZ6reducePfS_E5sdata has been demoted

.visible .entry _Z6reducePfS_(
	.param .u64 .ptr .align 1 _Z6reducePfS__param_0,
	.param .u64 .ptr .align 1 _Z6reducePfS__param_1
)
{
	.reg .pred 	%p<6>;
	.reg .b32 	%r<13>;
	.reg .b32 	%f<5>;
	.reg .b64 	%rd<7>;
	// demoted variable
	.shared .align 4 .b8 _ZZ6reducePfS_E5sdata[32];
	ld.param.u64 	%rd2, [_Z6reducePfS__param_0];
	ld.param.u64 	%rd1, [_Z6reducePfS__param_1];
	cvta.to.global.u64 	%rd3, %rd2;
	mov.u32 	%r12, %ntid.x;
	mov.u32 	%r6, %ctaid.x;
	mov.u32 	%r2, %tid.x;
	mad.lo.s32 	%r7, %r12, %r6, %r2;
	mul.wide.s32 	%rd4, %r7, 4;
	add.s64 	%rd5, %rd3, %rd4;
	ld.global.f32 	%f2, [%rd5];
	shl.b32 	%r8, %r2, 2;
	mov.u32 	%r9, _ZZ6reducePfS_E5sdata;
	add.s32 	%r3, %r9, %r8;
	st.shared.f32 	[%r3], %f2;
	setp.lt.u32 	%p1, %r12, 2;
	@%p1 bra 	$L__BB0_5;
$L__BB0_1:
	mov.u32 	%r4, %r12;
	shr.u32 	%r12, %r4, 1;
	setp.ge.u32 	%p2, %r2, %r12;
	@%p2 bra 	$L__BB0_4;
	ld.shared.f32 	%f3, [%r3];
	shl.b32 	%r10, %r12, 2;
	add.s32 	%r11, %r3, %r10;
	ld.shared.f32 	%f1, [%r11];
	setp.geu.f32 	%p3, %f3, %f1;
	@%p3 bra 	$L__BB0_4;
	st.shared.f32 	[%r3], %f1;
$L__BB0_4:
	bar.sync 	0;
	setp.gt.u32 	%p4, %r4, 3;
	@%p4 bra 	$L__BB0_1;
$L__BB0_5:
	setp.ne.s32 	%p5, %r2, 0;
	@%p5 bra 	$L__BB0_7;
	ld.shared.f32 	%f4, [_ZZ6reducePfS_E5sdata];
	cvta.to.global.u64 	%rd6, %rd1;
	st.global.f32 	[%rd6], %f4;
$L__BB0_7:
	ret;

}


// ===== COMPILED SASS (sm_100) =====

	.target	sm_100

	.elftype	@"ET_EXEC"


//--------------------- .note.nv.tkinfo           --------------------------
	.section	.note.nv.tkinfo,"",@"SHT_NOTE"
	.sectionflags	@"SHF_NOTE_NV_TKINFO"
	.tkinfo
        /*0018*/ 	.word	0x00000002
        /*0030*/ 	.string	""
        /*0030*/ 	.string	"ptxas"
        /*0030*/ 	.string	"Cuda compilation tools, release 13.0, V13.0.88"
        /*0030*/ 	.string	"Build cuda_13.0.r13.0/compiler.36424714_0"
        /*0030*/ 	.string	"-arch sm_100 -m 64 "



//--------------------- .note.nv.cuinfo           --------------------------
	.section	.note.nv.cuinfo,"",@"SHT_NOTE"
	.sectionflags	@"SHF_NOTE_NV_CUINFO"
        /*0018*/ 	.short	0x0002
        /*001a*/ 	.short	0x0064
        /*001c*/ 	.short	0x0082
	.zero		2


//--------------------- .nv.info                  --------------------------
	.section	.nv.info,"",@"SHT_CUDA_INFO"
	.align	4


	//----- nvinfo : EIATTR_REGCOUNT
	.align		4
        /*0000*/ 	.byte	0x04, 0x2f
        /*0002*/ 	.short	(.L_1 - .L_0)
	.align		4
.L_0:
        /*0004*/ 	.word	index@(_Z6reducePfS_)
        /*0008*/ 	.word	0x00000009


	//----- nvinfo : EIATTR_FRAME_SIZE
	.align		4
.L_1:
        /*000c*/ 	.byte	0x04, 0x11
        /*000e*/ 	.short	(.L_3 - .L_2)
	.align		4
.L_2:
        /*0010*/ 	.word	index@(_Z6reducePfS_)
        /*0014*/ 	.word	0x00000000


	//----- nvinfo : EIATTR_MIN_STACK_SIZE
	.align		4
.L_3:
        /*0018*/ 	.byte	0x04, 0x12
        /*001a*/ 	.short	(.L_5 - .L_4)
	.align		4
.L_4:
        /*001c*/ 	.word	index@(_Z6reducePfS_)
        /*0020*/ 	.word	0x00000000
.L_5:


//--------------------- .nv.compat                --------------------------
	.section	.nv.compat,"",@"SHT_CUDA_COMPAT_INFO"
	.align	4
        /*0000*/ 	.byte	0x02, 0x09, 0x00, 0x00, 0x02, 0x02, 0x01, 0x00, 0x02, 0x05, 0x05, 0x00, 0x03, 0x07, 0x01, 0x01
        /*0010*/ 	.byte	0x02, 0x03, 0x00, 0x00, 0x02, 0x06, 0x01, 0x00, 0x04, 0x0b, 0x08, 0x00, 0x09, 0x00, 0x00, 0x00
        /*0020*/ 	.byte	0x00, 0x00, 0x00, 0x00


//--------------------- .nv.info._Z6reducePfS_    --------------------------
	.section	.nv.info._Z6reducePfS_,"",@"SHT_CUDA_INFO"
	.sectionflags	@""
	.align	4


	//----- nvinfo : EIATTR_CUDA_API_VERSION
	.align		4
        /*0000*/ 	.byte	0x04, 0x37
        /*0002*/ 	.short	(.L_7 - .L_6)
.L_6:
        /*0004*/ 	.word	0x00000082


	//----- nvinfo : EIATTR_KPARAM_INFO
	.align		4
.L_7:
        /*0008*/ 	.byte	0x04, 0x17
        /*000a*/ 	.short	(.L_9 - .L_8)
.L_8:
        /*000c*/ 	.word	0x00000000
        /*0010*/ 	.short	0x0001
        /*0012*/ 	.short	0x0008
        /*0014*/ 	.byte	0x00, 0xf5, 0x21, 0x00


	//----- nvinfo : EIATTR_KPARAM_INFO
	.align		4
.L_9:
        /*0018*/ 	.byte	0x04, 0x17
        /*001a*/ 	.short	(.L_11 - .L_10)
.L_10:
        /*001c*/ 	.word	0x00000000
        /*0020*/ 	.short	0x0000
        /*0022*/ 	.short	0x0000
        /*0024*/ 	.byte	0x00, 0xf5, 0x21, 0x00


	//----- nvinfo : EIATTR_SPARSE_MMA_MASK
	.align		4
.L_11:
        /*0028*/ 	.byte	0x03, 0x50
        /*002a*/ 	.short	0x0000


	//----- nvinfo : EIATTR_MAXREG_COUNT
	.align		4
        /*002c*/ 	.byte	0x03, 0x1b
        /*002e*/ 	.short	0x00ff


	//----- nvinfo : EIATTR_NUM_BARRIERS
	.align		4
        /*0030*/ 	.byte	0x02, 0x4c
        /*0032*/ 	.byte	0x01
	.zero		1


	//----- nvinfo : EIATTR_MERCURY_ISA_VERSION
	.align		4
        /*0034*/ 	.byte	0x03, 0x5f
        /*0036*/ 	.short	0x0101


	//----- nvinfo : EIATTR_VRC_CTA_INIT_COUNT
	.align		4
        /*0038*/ 	.byte	0x02, 0x4a
	.zero		1
	.zero		1


	//----- nvinfo : EIATTR_EXIT_INSTR_OFFSETS
	.align		4
        /*003c*/ 	.byte	0x04, 0x1c
        /*003e*/ 	.short	(.L_13 - .L_12)


	//   ....[0]....
.L_12:
        /*0040*/ 	.word	0x00000200


	//   ....[1]....
        /*0044*/ 	.word	0x00000270


	//----- nvinfo : EIATTR_CRS_STACK_SIZE
	.align		4
.L_13:
        /*0048*/ 	.byte	0x04, 0x1e
        /*004a*/ 	.short	(.L_15 - .L_14)
.L_14:
        /*004c*/ 	.word	0x00000000


	//----- nvinfo : EIATTR_CBANK_PARAM_SIZE
	.align		4
.L_15:
        /*0050*/ 	.byte	0x03, 0x19
        /*0052*/ 	.short	0x0010


	//----- nvinfo : EIATTR_PARAM_CBANK
	.align		4
        /*0054*/ 	.byte	0x04, 0x0a
        /*0056*/ 	.short	(.L_17 - .L_16)
	.align		4
.L_16:
        /*0058*/ 	.word	index@(.nv.constant0._Z6reducePfS_)
        /*005c*/ 	.short	0x0380
        /*005e*/ 	.short	0x0010


	//----- nvinfo : EIATTR_SW_WAR
	.align		4
.L_17:
        /*0060*/ 	.byte	0x04, 0x36
        /*0062*/ 	.short	(.L_19 - .L_18)
.L_18:
        /*0064*/ 	.word	0x00000008
.L_19:


//--------------------- .nv.callgraph             --------------------------
	.section	.nv.callgraph,"",@"SHT_CUDA_CALLGRAPH"
	.align	4
	.sectionentsize	8
	.align		4
        /*0000*/ 	.word	0x00000000
	.align		4
        /*0004*/ 	.word	0xffffffff
	.align		4
        /*0008*/ 	.word	0x00000000
	.align		4
        /*000c*/ 	.word	0xfffffffe
	.align		4
        /*0010*/ 	.word	0x00000000
	.align		4
        /*0014*/ 	.word	0xfffffffd
	.align		4
        /*0018*/ 	.word	0x00000000
	.align		4
        /*001c*/ 	.word	0xfffffffc


//--------------------- .text._Z6reducePfS_       --------------------------
	.section	.text._Z6reducePfS_,"ax",@progbits
	.align	128
        .global         _Z6reducePfS_
        .type           _Z6reducePfS_,@function
        .size           _Z6reducePfS_,(.L_x_5 - _Z6reducePfS_)
        .other          _Z6reducePfS_,@"STO_CUDA_ENTRY STV_DEFAULT"
_Z6reducePfS_:
.text._Z6reducePfS_:
[----:B------:R-:W-:Y:S01]  /*0000*/  LDC R1, c[0x0][0x37c] ;  /* 0x0000df00ff017b82 */ /* 0x000fe20000000800 */
[----:B------:R-:W0:Y:S07]  /*0010*/  S2R R5, SR_CTAID.X ;  /* 0x0000000000057919 */ /* 0x000e2e0000002500 */
[----:B------:R-:W1:Y:S01]  /*0020*/  LDC.64 R2, c[0x0][0x380] ;  /* 0x0000e000ff027b82 */ /* 0x000e620000000a00 */
[----:B------:R-:W0:Y:S01]  /*0030*/  LDCU UR8, c[0x0][0x360] ;  /* 0x00006c00ff0877ac */ /* 0x000e220008000800 */
[----:B------:R-:W0:Y:S01]  /*0040*/  S2R R4, SR_TID.X ;  /* 0x0000000000047919 */ /* 0x000e220000002100 */
[----:B------:R-:W2:Y:S01]  /*0050*/  LDCU.64 UR6, c[0x0][0x358] ;  /* 0x00006b00ff0677ac */ /* 0x000ea20008000a00 */
[----:B0-----:R-:W-:-:S04]  /*0060*/  IMAD R5, R5, UR8, R4 ;  /* 0x0000000805057c24 */ /* 0x001fc8000f8e0204 */
[----:B-1----:R-:W-:-:S06]  /*0070*/  IMAD.WIDE R2, R5, 0x4, R2 ;  /* 0x0000000405027825 */ /* 0x002fcc00078e0202 */
[----:B--2---:R-:W2:Y:S01]  /*0080*/  LDG.E R2, desc[UR6][R2.64] ;  /* 0x0000000602027981 */ /* 0x004ea2000c1e1900 */
[----:B------:R-:W0:Y:S01]  /*0090*/  S2UR UR5, SR_CgaCtaId ;  /* 0x00000000000579c3 */ /* 0x000e220000008800 */
[----:B------:R-:W-:Y:S01]  /*00a0*/  UMOV UR4, 0x400 ;  /* 0x0000040000047882 */ /* 0x000fe20000000000 */
[----:B------:R-:W-:Y:S02]  /*00b0*/  UISETP.GE.U32.AND UP0, UPT, UR8, 0x2, UPT ;  /* 0x000000020800788c */ /* 0x000fe4000bf06070 */
[----:B0-----:R-:W-:-:S06]  /*00c0*/  ULEA UR4, UR5, UR4, 0x18 ;  /* 0x0000000405047291 */ /* 0x001fcc000f8ec0ff */
[----:B------:R-:W-:-:S05]  /*00d0*/  LEA R5, R4, UR4, 0x2 ;  /* 0x0000000404057c11 */ /* 0x000fca000f8e10ff */
[----:B--2---:R0:W-:Y:S01]  /*00e0*/  STS [R5], R2 ;  /* 0x0000000205007388 */ /* 0x0041e20000000800 */
[----:B------:R-:W-:Y:S05]  /*00f0*/  BRA.U !UP0, `(.L_x_0) ;  /* 0x00000001083c7547 */ /* 0x000fea000b800000 */
[----:B------:R-:W-:-:S07]  /*0100*/  IMAD.U32 R0, RZ, RZ, UR8 ;  /* 0x00000008ff007e24 */ /* 0x000fce000f8e00ff */
.L_x_3:
[--C-:B------:R-:W-:Y:S01]  /*0110*/  IMAD.MOV.U32 R6, RZ, RZ, R0.reuse ;  /* 0x000000ffff067224 */ /* 0x100fe200078e0000 */
[----:B------:R-:W-:Y:S01]  /*0120*/  SHF.R.U32.HI R0, RZ, 0x1, R0 ;  /* 0x00000001ff007819 */ /* 0x000fe20000011600 */
[----:B------:R-:W-:Y:S03]  /*0130*/  BSSY.RECONVERGENT B0, `(.L_x_1) ;  /* 0x0000008000007945 */ /* 0x000fe60003800200 */
[----:B------:R-:W-:-:S13]  /*0140*/  ISETP.GE.U32.AND P0, PT, R4, R0, PT ;  /* 0x000000000400720c */ /* 0x000fda0003f06070 */
[----:B-1----:R-:W-:Y:S05]  /*0150*/  @P0 BRA `(.L_x_2) ;  /* 0x0000000000140947 */ /* 0x002fea0003800000 */
[----:B------:R-:W-:Y:S01]  /*0160*/  IMAD R3, R0, 0x4, R5 ;  /* 0x0000000400037824 */ /* 0x000fe200078e0205 */
[----:B0-----:R-:W-:Y:S05]  /*0170*/  LDS R2, [R5] ;  /* 0x0000000005027984 */ /* 0x001fea0000000800 */
[----:B------:R-:W0:Y:S02]  /*0180*/  LDS R3, [R3] ;  /* 0x0000000003037984 */ /* 0x000e240000000800 */
[----:B0-----:R-:W-:-:S13]  /*0190*/  FSETP.GEU.AND P0, PT, R2, R3, PT ;  /* 0x000000030200720b */ /* 0x001fda0003f0e000 */
[----:B------:R1:W-:Y:S02]  /*01a0*/  @!P0 STS [R5], R3 ;  /* 0x0000000305008388 */ /* 0x0003e40000000800 */
.L_x_2:
[----:B------:R-:W-:Y:S05]  /*01b0*/  BSYNC.RECONVERGENT B0 ;  /* 0x0000000000007941 */ /* 0x000fea0003800200 */
.L_x_1:
[----:B------:R-:W-:Y:S01]  /*01c0*/  BAR.SYNC.DEFER_BLOCKING 0x0 ;  /* 0x0000000000007b1d */ /* 0x000fe20000010000 */
[----:B------:R-:W-:-:S13]  /*01d0*/  ISETP.GT.U32.AND P0, PT, R6, 0x3, PT ;  /* 0x000000030600780c */ /* 0x000fda0003f04070 */
[----:B------:R-:W-:Y:S05]  /*01e0*/  @P0 BRA `(.L_x_3) ;  /* 0xfffffffc00c80947 */ /* 0x000fea000383ffff */
.L_x_0:
[----:B------:R-:W-:-:S13]  /*01f0*/  ISETP.NE.AND P0, PT, R4, RZ, PT ;  /* 0x000000ff0400720c */ /* 0x000fda0003f05270 */
[----:B------:R-:W-:Y:S05]  /*0200*/  @P0 EXIT ;  /* 0x000000000000094d */ /* 0x000fea0003800000 */
[----:B------:R-:W2:Y:S01]  /*0210*/  S2UR UR5, SR_CgaCtaId ;  /* 0x00000000000579c3 */ /* 0x000ea20000008800 */
[----:B------:R-:W-:-:S07]  /*0220*/  UMOV UR4, 0x400 ;  /* 0x0000040000047882 */ /* 0x000fce0000000000 */
[----:B01----:R-:W0:Y:S01]  /*0230*/  LDC.64 R2, c[0x0][0x388] ;  /* 0x0000e200ff027b82 */ /* 0x003e220000000a00 */
[----:B--2---:R-:W-:-:S09]  /*0240*/  ULEA UR4, UR5, UR4, 0x18 ;  /* 0x0000000405047291 */ /* 0x004fd2000f8ec0ff */
[----:B------:R-:W0:Y:S04]  /*0250*/  LDS R5, [UR4] ;  /* 0x00000004ff057984 */ /* 0x000e280008000800 */
[----:B0-----:R-:W-:Y:S01]  /*0260*/  STG.E desc[UR6][R2.64], R5 ;  /* 0x0000000502007986 */ /* 0x001fe2000c101906 */
[----:B------:R-:W-:Y:S05]  /*0270*/  EXIT ;  /* 0x000000000000794d */ /* 0x000fea0003800000 */
.L_x_4:
[----:B------:R-:W-:-:S00]  /*0280*/  BRA `(.L_x_4) ;  /* 0xfffffffc00fc7947 */ /* 0x000fc0000383ffff */
[----:B------:R-:W-:-:S00]  /*0290*/  NOP ;  /* 0x0000000000007918 */ /* 0x000fc00000000000 */
        /* <DEDUP_REMOVED lines=14> */
.L_x_5:


//--------------------- .nv.shared._Z6reducePfS_  --------------------------
	.section	.nv.shared._Z6reducePfS_,"aw",@nobits
	.sectionflags	@""
	.align	4
.nv.shared._Z6reducePfS_:
	.zero		1056


//--------------------- .nv.shared.reserved.0     --------------------------
	.section	.nv.shared.reserved.0,"aw",@nobits
	.weak		__nv_reservedSMEM_offset_0_alias
	.size		__nv_reservedSMEM_offset_0_alias, 0, 64
	.other		__nv_reservedSMEM_offset_0_alias,@"STO_CUDA_RESERVED_SHARED STV_DEFAULT"
__nv_reservedSMEM_offset_0_alias:
	.zero		0
	.zero		64


//--------------------- .nv.constant0._Z6reducePfS_ --------------------------
	.section	.nv.constant0._Z6reducePfS_,"a",@progbits
	.sectionflags	@""
	.align	4
.nv.constant0._Z6reducePfS_:
	.zero		912


//--------------------- SYMBOLS --------------------------

	.type		.nv.reservedSmem.offset0,@object
	.size		.nv.reservedSmem.offset0,0x4
	.type		.nv.reservedSmem.cap,@object
	.size		.nv.reservedSmem.cap,0x4
